	.headerflags	@"EF_CUDA_TEXMODE_UNIFIED EF_CUDA_64BIT_ADDRESS EF_CUDA_ACCELERATORS EF_CUDA_SM90 EF_CUDA_VIRTUAL_SM(EF_CUDA_SM90)"
	.elftype	@"ET_EXEC"


//--------------------- .nv.info                  --------------------------
	.section	.nv.info,"",@"SHT_CUDA_INFO"
	.align	4


	//----- nvinfo : EIATTR_REGCOUNT
	.align		4
        /*0000*/ 	.byte	0x04, 0x2f
        /*0002*/ 	.short	(.L_1 - .L_0)
	.align		4
.L_0:
        /*0004*/ 	.word	index@(triton_poi_fused_0)
        /*0008*/ 	.word	0x0000001e


	//----- nvinfo : EIATTR_MIN_STACK_SIZE
	.align		4
.L_1:
        /*000c*/ 	.byte	0x04, 0x12
        /*000e*/ 	.short	(.L_3 - .L_2)
	.align		4
.L_2:
        /*0010*/ 	.word	index@(triton_poi_fused_0)
        /*0014*/ 	.word	0x00000000


	//----- nvinfo : EIATTR_FRAME_SIZE
	.align		4
.L_3:
        /*0018*/ 	.byte	0x04, 0x11
        /*001a*/ 	.short	(.L_5 - .L_4)
	.align		4
.L_4:
        /*001c*/ 	.word	index@(triton_poi_fused_0)
        /*0020*/ 	.word	0x00000000


	//----- nvinfo : EIATTR_MIN_STACK_SIZE
	.align		4
.L_5:
        /*0024*/ 	.byte	0x04, 0x12
        /*0026*/ 	.short	(.L_7 - .L_6)
	.align		4
.L_6:
        /*0028*/ 	.word	index@(triton_poi_fused_0)
        /*002c*/ 	.word	0x00000000
.L_7:


//--------------------- .nv.info.triton_poi_fused_0 --------------------------
	.section	.nv.info.triton_poi_fused_0,"",@"SHT_CUDA_INFO"
	.sectionflags	@""
	.align	4


	//----- nvinfo : EIATTR_CUDA_API_VERSION
	.align		4
        /*0000*/ 	.byte	0x04, 0x37
        /*0002*/ 	.short	(.L_9 - .L_8)
.L_8:
        /*0004*/ 	.word	0x0000007c


	//----- nvinfo : EIATTR_KPARAM_INFO
	.align		4
.L_9:
        /*0008*/ 	.byte	0x04, 0x17
        /*000a*/ 	.short	(.L_11 - .L_10)
.L_10:
        /*000c*/ 	.word	0x00000000
        /*0010*/ 	.short	0x0003
        /*0012*/ 	.short	0x0014
        /*0014*/ 	.byte	0x00, 0xf0, 0x11, 0x00


	//----- nvinfo : EIATTR_KPARAM_INFO
	.align		4
.L_11:
        /*0018*/ 	.byte	0x04, 0x17
        /*001a*/ 	.short	(.L_13 - .L_12)
.L_12:
        /*001c*/ 	.word	0x00000000
        /*0020*/ 	.short	0x0002
        /*0022*/ 	.short	0x0010
        /*0024*/ 	.byte	0x00, 0xf0, 0x11, 0x00


	//----- nvinfo : EIATTR_KPARAM_INFO
	.align		4
.L_13:
        /*0028*/ 	.byte	0x04, 0x17
        /*002a*/ 	.short	(.L_15 - .L_14)
.L_14:
        /*002c*/ 	.word	0x00000000
        /*0030*/ 	.short	0x0001
        /*0032*/ 	.short	0x0008
        /*0034*/ 	.byte	0x00, 0xf4, 0x21, 0x00


	//----- nvinfo : EIATTR_KPARAM_INFO
	.align		4
.L_15:
        /*0038*/ 	.byte	0x04, 0x17
        /*003a*/ 	.short	(.L_17 - .L_16)
.L_16:
        /*003c*/ 	.word	0x00000000
        /*0040*/ 	.short	0x0000
        /*0042*/ 	.short	0x0000
        /*0044*/ 	.byte	0x00, 0xf4, 0x21, 0x00


	//----- nvinfo : EIATTR_SPARSE_MMA_MASK
	.align		4
.L_17:
        /*0048*/ 	.byte	0x03, 0x50
        /*004a*/ 	.short	0x0000


	//----- nvinfo : EIATTR_MAXREG_COUNT
	.align		4
        /*004c*/ 	.byte	0x03, 0x1b
        /*004e*/ 	.short	0x00ff


	//----- nvinfo : EIATTR_EXIT_INSTR_OFFSETS
	.align		4
        /*0050*/ 	.byte	0x04, 0x1c
        /*0052*/ 	.short	(.L_19 - .L_18)


	//   ....[0]....
.L_18:
        /*0054*/ 	.word	0x00000900


	//   ....[1]....
        /*0058*/ 	.word	0x00000990


	//----- nvinfo : EIATTR_REQNTID
	.align		4
.L_19:
        /*005c*/ 	.byte	0x04, 0x10
        /*005e*/ 	.short	(.L_21 - .L_20)
.L_20:
        /*0060*/ 	.word	0x00000080
        /*0064*/ 	.word	0x00000001
        /*0068*/ 	.word	0x00000001


	//----- nvinfo : EIATTR_CBANK_PARAM_SIZE
	.align		4
.L_21:
        /*006c*/ 	.byte	0x03, 0x19
        /*006e*/ 	.short	0x0018


	//----- nvinfo : EIATTR_PARAM_CBANK
	.align		4
        /*0070*/ 	.byte	0x04, 0x0a
        /*0072*/ 	.short	(.L_23 - .L_22)
	.align		4
.L_22:
        /*0074*/ 	.word	index@(.nv.constant0.triton_poi_fused_0)
        /*0078*/ 	.short	0x0210
        /*007a*/ 	.short	0x0018


	//----- nvinfo : EIATTR_SW_WAR
	.align		4
.L_23:
        /*007c*/ 	.byte	0x04, 0x36
        /*007e*/ 	.short	(.L_25 - .L_24)
.L_24:
        /*0080*/ 	.word	0x00000008
.L_25:


//--------------------- .nv.callgraph             --------------------------
	.section	.nv.callgraph,"",@"SHT_CUDA_CALLGRAPH"
	.align	4
	.sectionentsize	8
	.align		4
        /*0000*/ 	.word	0x00000000
	.align		4
        /*0004*/ 	.word	0xffffffff
	.align		4
        /*0008*/ 	.word	0x00000000
	.align		4
        /*000c*/ 	.word	0xfffffffe
	.align		4
        /*0010*/ 	.word	0x00000000
	.align		4
        /*0014*/ 	.word	0xfffffffd
	.align		4
        /*0018*/ 	.word	0x00000000
	.align		4
        /*001c*/ 	.word	0xfffffffc


//--------------------- .text.triton_poi_fused_0  --------------------------
	.section	.text.triton_poi_fused_0,"ax",@progbits
	.sectionflags	@"SHF_BARRIERS=1"
	.align	128
        .global         triton_poi_fused_0
        .type           triton_poi_fused_0,@function
        .size           triton_poi_fused_0,(.L_x_1 - triton_poi_fused_0)
        .other          triton_poi_fused_0,@"STO_CUDA_ENTRY STV_DEFAULT"
triton_poi_fused_0:
.text.triton_poi_fused_0:
[----:B------:R-:W0:Y:S01]  /*0000*/  LDC R1, c[0x0][0x28] ;  /* 0x00000a00ff017b82 */ /* 0x000e220000000800 */
[----:B------:R-:W1:Y:S07]  /*0010*/  S2R R3, SR_CTAID.X ;  /* 0x0000000000037919 */ /* 0x000e6e0000002500 */
[----:B------:R-:W2:Y:S01]  /*0020*/  S2UR UR4, SR_CTAID.Y ;  /* 0x00000000000479c3 */ /* 0x000ea20000002600 */
[----:B------:R-:W-:Y:S02]  /*0030*/  CS2R R12, SRZ ;  /* 0x00000000000c7805 */ /* 0x000fe4000001ff00 */
[----:B------:R-:W-:Y:S01]  /*0040*/  CS2R R14, SRZ ;  /* 0x00000000000e7805 */ /* 0x000fe2000001ff00 */
[----:B------:R-:W3:Y:S01]  /*0050*/  S2R R0, SR_TID.X ;  /* 0x0000000000007919 */ /* 0x000ee20000002100 */
[----:B------:R-:W-:-:S03]  /*0060*/  ULDC.64 UR8, c[0x0][0x208] ;  /* 0x0000820000087ab9 */ /* 0x000fc60000000a00 */
[----:B------:R-:W4:Y:S01]  /*0070*/  LDC.64 R4, c[0x0][0x210] ;  /* 0x00008400ff047b82 */ /* 0x000f220000000a00 */
[----:B--2---:R-:W-:Y:S01]  /*0080*/  USHF.L.U32 UR4, UR4, 0x5, URZ ;  /* 0x0000000504047899 */ /* 0x004fe2000800063f */
[----:B-1----:R-:W-:Y:S02]  /*0090*/  IMAD.SHL.U32 R3, R3, 0x20, RZ ;  /* 0x0000002003037824 */ /* 0x002fe400078e00ff */
[----:B---3--:R-:W-:Y:S01]  /*00a0*/  IMAD.SHL.U32 R6, R0, 0x4, RZ ;  /* 0x0000000400067824 */ /* 0x008fe200078e00ff */
[----:B------:R-:W-:-:S04]  /*00b0*/  SHF.R.U32.HI R2, RZ, 0x3, R0 ;  /* 0x00000003ff027819 */ /* 0x000fc80000011600 */
[----:B------:R-:W-:Y:S02]  /*00c0*/  SGXT.U32 R2, R2, 0x4 ;  /* 0x000000040202781a */ /* 0x000fe40000000000 */
[----:B------:R-:W-:Y:S02]  /*00d0*/  LOP3.LUT R7, R3, 0x1c, R6, 0xf8, !PT ;  /* 0x0000001c03077812 */ /* 0x000fe400078ef806 */
[----:B------:R-:W-:Y:S02]  /*00e0*/  LOP3.LUT R2, R2, UR4, RZ, 0xfc, !PT ;  /* 0x0000000402027c12 */ /* 0x000fe4000f8efcff */
[----:B------:R-:W-:-:S03]  /*00f0*/  ISETP.GE.AND P0, PT, R7, 0x100, PT ;  /* 0x000001000700780c */ /* 0x000fc60003f06270 */
[C---:B------:R-:W-:Y:S01]  /*0100*/  IMAD R9, R2.reuse, 0x100, R7 ;  /* 0x0000010002097824 */ /* 0x040fe200078e0207 */
[----:B------:R-:W-:-:S03]  /*0110*/  ISETP.LT.AND P1, PT, R2, 0x900, !P0 ;  /* 0x000009000200780c */ /* 0x000fc60004721270 */
[----:B----4-:R-:W-:-:S10]  /*0120*/  IMAD.WIDE R8, R9, 0x4, R4 ;  /* 0x0000000409087825 */ /* 0x010fd400078e0204 */
[----:B------:R-:W2:Y:S01]  /*0130*/  @P1 LDG.E.EL.128 R12, desc[UR8][R8.64] ;  /* 0x00000008080c1981 */ /* 0x000ea2000c2e1d00 */
[----:B------:R-:W-:-:S04]  /*0140*/  LOP3.LUT R2, R2, 0x10, RZ, 0xfc, !PT ;  /* 0x0000001002027812 */ /* 0x000fc800078efcff */
[C---:B------:R-:W-:Y:S01]  /*0150*/  ISETP.LT.AND P0, PT, R2.reuse, 0x900, !P0 ;  /* 0x000009000200780c */ /* 0x040fe20004701270 */
[----:B------:R-:W-:Y:S01]  /*0160*/  IMAD R11, R2, 0x100, R7 ;  /* 0x00000100020b7824 */ /* 0x000fe200078e0207 */
[----:B------:R-:W-:-:S03]  /*0170*/  CS2R R6, SRZ ;  /* 0x0000000000067805 */ /* 0x000fc6000001ff00 */
[----:B------:R-:W-:Y:S01]  /*0180*/  IMAD.WIDE R10, R11, 0x4, R4 ;  /* 0x000000040b0a7825 */ /* 0x000fe200078e0204 */
[----:B------:R-:W-:-:S07]  /*0190*/  CS2R R4, SRZ ;  /* 0x0000000000047805 */ /* 0x000fce000001ff00 */
[----:B------:R1:W3:Y:S01]  /*01a0*/  @P0 LDG.E.EL.128 R4, desc[UR8][R10.64] ;  /* 0x000000080a040981 */ /* 0x0002e2000c2e1d00 */
[----:B------:R-:W4:Y:S01]  /*01b0*/  S2UR UR6, SR_CgaCtaId ;  /* 0x00000000000679c3 */ /* 0x000f220000008800 */
[----:B------:R-:W-:Y:S01]  /*01c0*/  UMOV UR5, 0x400 ;  /* 0x0000040000057882 */ /* 0x000fe20000000000 */
[----:B------:R-:W5:Y:S01]  /*01d0*/  S2R R16, SR_TID.X ;  /* 0x0000000000107919 */ /* 0x000f620000002100 */
[----:B-1----:R-:W-:Y:S02]  /*01e0*/  LOP3.LUT R10, R3, 0x1f, R0, 0xf8, !PT ;  /* 0x0000001f030a7812 */ /* 0x002fe400078ef800 */
[----:B------:R-:W-:Y:S02]  /*01f0*/  SHF.R.U32.HI R11, RZ, 0x5, R0 ;  /* 0x00000005ff0b7819 */ /* 0x000fe40000011600 */
[----:B------:R-:W-:Y:S01]  /*0200*/  ISETP.GE.AND P0, PT, R10, 0x100, PT ;  /* 0x000001000a00780c */ /* 0x000fe20003f06270 */
[----:B----4-:R-:W-:Y:S01]  /*0210*/  UPRMT UR5, UR6, 0x654, UR5 ;  /* 0x0000065406057896 */ /* 0x010fe20008000005 */
[----:B-----5:R-:W-:Y:S01]  /*0220*/  IMAD.SHL.U32 R8, R16, 0x10, RZ ;  /* 0x0000001010087824 */ /* 0x020fe200078e00ff */
[----:B------:R-:W-:-:S04]  /*0230*/  SHF.R.U32.HI R2, RZ, 0x1, R16 ;  /* 0x00000001ff027819 */ /* 0x000fc80000011610 */
[----:B------:R-:W-:Y:S02]  /*0240*/  LOP3.LUT R2, R2, 0x3c, RZ, 0xc0, !PT ;  /* 0x0000003c02027812 */ /* 0x000fe400078ec0ff */
[----:B------:R-:W-:Y:S02]  /*0250*/  LOP3.LUT R9, R8, 0x7f0, RZ, 0xc0, !PT ;  /* 0x000007f008097812 */ /* 0x000fe400078ec0ff */
[----:B------:R-:W-:Y:S02]  /*0260*/  SHF.R.U32.HI R8, RZ, 0x3, R0 ;  /* 0x00000003ff087819 */ /* 0x000fe40000011600 */
[----:B------:R-:W-:Y:S02]  /*0270*/  IADD3 R18, R9, UR5, R2 ;  /* 0x0000000509127c10 */ /* 0x000fe4000fffe002 */
[----:B------:R-:W-:Y:S01]  /*0280*/  LOP3.LUT R0, R16, 0x7f, RZ, 0xc0, !PT ;  /* 0x0000007f10007812 */ /* 0x000fe200078ec0ff */
[----:B------:R-:W1:Y:S01]  /*0290*/  LDC.64 R2, c[0x0][0x218] ;  /* 0x00008600ff027b82 */ /* 0x000e620000000a00 */
[----:B------:R-:W-:-:S02]  /*02a0*/  LOP3.LUT R9, R8, 0xc, RZ, 0xc0, !PT ;  /* 0x0000000c08097812 */ /* 0x000fc400078ec0ff */
[----:B------:R-:W-:Y:S02]  /*02b0*/  SGXT.U32 R8, R11, 0x2 ;  /* 0x000000020b08781a */ /* 0x000fe40000000000 */
[----:B------:R-:W-:Y:S01]  /*02c0*/  LOP3.LUT R11, R0, 0x80, RZ, 0xfc, !PT ;  /* 0x00000080000b7812 */ /* 0x000fe200078efcff */
[----:B------:R-:W-:-:S03]  /*02d0*/  VIADD R9, R9, UR5 ;  /* 0x0000000509097c36 */ /* 0x000fc60008000000 */
[----:B------:R-:W-:Y:S01]  /*02e0*/  SHF.R.U32.HI R11, RZ, 0x3, R11 ;  /* 0x00000003ff0b7819 */ /* 0x000fe2000001160b */
[C---:B------:R-:W-:Y:S01]  /*02f0*/  IMAD R16, R0.reuse, 0x4, R9 ;  /* 0x0000000400107824 */ /* 0x040fe200078e0209 */
[----:B--2---:R2:W-:Y:S04]  /*0300*/  STS [R18], R12 ;  /* 0x0000000c12007388 */ /* 0x0045e80000000800 */
[----:B------:R4:W-:Y:S04]  /*0310*/  STS [R18+0x4], R13 ;  /* 0x0000040d12007388 */ /* 0x0009e80000000800 */
[----:B------:R5:W-:Y:S01]  /*0320*/  STS [R18+0xc], R15 ;  /* 0x00000c0f12007388 */ /* 0x000be20000000800 */
[----:B--2---:R-:W-:-:S03]  /*0330*/  LOP3.LUT R12, R0, 0x100, RZ, 0xfc, !PT ;  /* 0x00000100000c7812 */ /* 0x004fc600078efcff */
[----:B------:R2:W-:Y:S01]  /*0340*/  STS [R18+0x8], R14 ;  /* 0x0000080e12007388 */ /* 0x0005e20000000800 */
[----:B----4-:R-:W-:Y:S02]  /*0350*/  LOP3.LUT R13, R0, 0x180, RZ, 0xfc, !PT ;  /* 0x00000180000d7812 */ /* 0x010fe400078efcff */
[----:B------:R-:W-:Y:S02]  /*0360*/  SHF.R.U32.HI R12, RZ, 0x3, R12 ;  /* 0x00000003ff0c7819 */ /* 0x000fe4000001160c */
[----:B-----5:R-:W-:Y:S02]  /*0370*/  LOP3.LUT R15, R8, UR4, RZ, 0xfc, !PT ;  /* 0x00000004080f7c12 */ /* 0x020fe4000f8efcff */
[----:B------:R-:W-:Y:S02]  /*0380*/  SHF.R.U32.HI R17, RZ, 0x3, R13 ;  /* 0x00000003ff117819 */ /* 0x000fe4000001160d */
[----:B------:R-:W-:Y:S02]  /*0390*/  LOP3.LUT R13, R11, 0x1c, RZ, 0xc0, !PT ;  /* 0x0000001c0b0d7812 */ /* 0x000fe400078ec0ff */
[----:B--2---:R-:W-:Y:S01]  /*03a0*/  LOP3.LUT R14, R12, 0x2c, RZ, 0xc0, !PT ;  /* 0x0000002c0c0e7812 */ /* 0x004fe200078ec0ff */
[C---:B------:R-:W-:Y:S01]  /*03b0*/  IMAD.HI R12, R15.reuse, 0x55555556, RZ ;  /* 0x555555560f0c7827 */ /* 0x040fe200078e02ff */
[----:B------:R-:W-:-:S02]  /*03c0*/  LOP3.LUT R11, R15, 0x4, RZ, 0xfc, !PT ;  /* 0x000000040f0b7812 */ /* 0x000fc400078efcff */
[----:B------:R-:W-:Y:S01]  /*03d0*/  LOP3.LUT R19, R17, 0x3c, RZ, 0xc0, !PT ;  /* 0x0000003c11137812 */ /* 0x000fe200078ec0ff */
[----:B------:R-:W-:Y:S01]  /*03e0*/  VIADD R23, R14, UR5 ;  /* 0x000000050e177c36 */ /* 0x000fe20008000000 */
[----:B------:R-:W-:Y:S01]  /*03f0*/  LEA.HI R12, R12, R12, RZ, 0x1 ;  /* 0x0000000c0c0c7211 */ /* 0x000fe200078f08ff */
[----:B------:R-:W-:Y:S01]  /*0400*/  IMAD.HI R14, R11, 0x55555556, RZ ;  /* 0x555555560b0e7827 */ /* 0x000fe200078e02ff */
[C---:B------:R-:W-:Y:S02]  /*0410*/  LOP3.LUT R9, R15.reuse, 0x8, RZ, 0xfc, !PT ;  /* 0x000000080f097812 */ /* 0x040fe400078efcff */
[----:B------:R-:W-:Y:S01]  /*0420*/  LOP3.LUT R8, R15, 0xc, RZ, 0xfc, !PT ;  /* 0x0000000c0f087812 */ /* 0x000fe200078efcff */
[----:B------:R-:W-:Y:S01]  /*0430*/  VIADD R17, R13, UR5 ;  /* 0x000000050d117c36 */ /* 0x000fe20008000000 */
[----:B------:R-:W-:Y:S01]  /*0440*/  LEA.HI R14, R14, R14, RZ, 0x1 ;  /* 0x0000000e0e0e7211 */ /* 0x000fe200078f08ff */
[----:B------:R-:W-:Y:S01]  /*0450*/  IMAD R21, R12, -0x3, R15 ;  /* 0xfffffffd0c157824 */ /* 0x000fe200078e020f */
[----:B------:R-:W-:Y:S01]  /*0460*/  ISETP.LT.AND P6, PT, R11, 0x900, !P0 ;  /* 0x000009000b00780c */ /* 0x000fe200047c1270 */
[----:B------:R-:W-:Y:S01]  /*0470*/  VIADD R13, R19, UR5 ;  /* 0x00000005130d7c36 */ /* 0x000fe20008000000 */
[----:B------:R-:W-:Y:S01]  /*0480*/  BAR.SYNC.DEFER_BLOCKING 0x0 ;  /* 0x0000000000007b1d */ /* 0x000fe20000010000 */
[C---:B------:R-:W-:Y:S01]  /*0490*/  IMAD R20, R0.reuse, 0x4, R23 ;  /* 0x0000000400147824 */ /* 0x040fe200078e0217 */
[----:B------:R-:W-:Y:S01]  /*04a0*/  ISETP.LT.AND P1, PT, R9, 0x900, !P0 ;  /* 0x000009000900780c */ /* 0x000fe20004721270 */
[----:B------:R-:W-:Y:S01]  /*04b0*/  IMAD R17, R0, 0x4, R17 ;  /* 0x0000000400117824 */ /* 0x000fe200078e0211 */
[----:B------:R-:W-:Y:S01]  /*04c0*/  ISETP.LT.AND P2, PT, R8, 0x900, !P0 ;  /* 0x000009000800780c */ /* 0x000fe20004741270 */
[----:B------:R-:W-:Y:S01]  /*04d0*/  IMAD R23, R10, 0x3, R21 ;  /* 0x000000030a177824 */ /* 0x000fe200078e0215 */
[----:B------:R-:W-:Y:S01]  /*04e0*/  ISETP.LT.AND P3, PT, R15, 0x900, !P0 ;  /* 0x000009000f00780c */ /* 0x000fe20004761270 */
[----:B------:R-:W-:-:S02]  /*04f0*/  IMAD R21, R14, -0x3, R11 ;  /* 0xfffffffd0e157824 */ /* 0x000fc400078e020b */
[----:B------:R-:W-:Y:S02]  /*0500*/  IMAD R0, R0, 0x4, R13 ;  /* 0x0000000400007824 */ /* 0x000fe400078e020d */
[----:B------:R-:W-:Y:S02]  /*0510*/  IMAD R23, R12, 0x300, R23 ;  /* 0x000003000c177824 */ /* 0x000fe400078e0217 */
[----:B------:R-:W-:Y:S02]  /*0520*/  IMAD R21, R14, 0x300, R21 ;  /* 0x000003000e157824 */ /* 0x000fe400078e0215 */
[----:B------:R-:W-:-:S05]  /*0530*/  IMAD.HI R22, R9, 0x55555556, RZ ;  /* 0x5555555609167827 */ /* 0x000fca00078e02ff */
[----:B------:R-:W-:Y:S01]  /*0540*/  LEA.HI R22, R22, R22, RZ, 0x1 ;  /* 0x0000001616167211 */ /* 0x000fe200078f08ff */
[----:B------:R-:W2:Y:S04]  /*0550*/  LDS R19, [R16] ;  /* 0x0000000010137984 */ /* 0x000ea80000000800 */
[----:B------:R-:W-:Y:S02]  /*0560*/  IMAD R11, R22, -0x3, R9 ;  /* 0xfffffffd160b7824 */ /* 0x000fe400078e0209 */
[----:B------:R-:W-:Y:S01]  /*0570*/  IMAD.HI R9, R8, 0x55555556, RZ ;  /* 0x5555555608097827 */ /* 0x000fe200078e02ff */
[----:B------:R-:W4:Y:S03]  /*0580*/  LDS R12, [R17+0x200] ;  /* 0x00020000110c7984 */ /* 0x000f260000000800 */
[----:B------:R-:W-:Y:S01]  /*0590*/  IMAD R11, R22, 0x300, R11 ;  /* 0x00000300160b7824 */ /* 0x000fe200078e020b */
[----:B------:R-:W5:Y:S01]  /*05a0*/  LDS R13, [R20+0x400] ;  /* 0x00040000140d7984 */ /* 0x000f620000000800 */
[----:B------:R-:W-:-:S02]  /*05b0*/  LEA.HI R25, R9, R9, RZ, 0x1 ;  /* 0x0000000909197211 */ /* 0x000fc400078f08ff */
[----:B------:R-:W-:Y:S01]  /*05c0*/  LOP3.LUT R22, R15, 0x14, RZ, 0xfc, !PT ;  /* 0x000000140f167812 */ /* 0x000fe200078efcff */
[----:B------:R-:W2:Y:S02]  /*05d0*/  LDS R14, [R0+0x600] ;  /* 0x00060000000e7984 */ /* 0x000ea40000000800 */
[----:B------:R-:W-:Y:S01]  /*05e0*/  IMAD R24, R25, -0x3, R8 ;  /* 0xfffffffd19187824 */ /* 0x000fe200078e0208 */
[----:B------:R-:W-:Y:S01]  /*05f0*/  BAR.SYNC.DEFER_BLOCKING 0x0 ;  /* 0x0000000000007b1d */ /* 0x000fe20000010000 */
[----:B-1----:R-:W-:Y:S01]  /*0600*/  IMAD.WIDE R8, R23, 0x4, R2 ;  /* 0x0000000417087825 */ /* 0x002fe200078e0202 */
[----:B------:R-:W-:Y:S02]  /*0610*/  LOP3.LUT R23, R15, 0x10, RZ, 0xfc, !PT ;  /* 0x000000100f177812 */ /* 0x000fe400078efcff */
[C---:B------:R-:W-:Y:S02]  /*0620*/  ISETP.LT.AND P4, PT, R22.reuse, 0x900, !P0 ;  /* 0x000009001600780c */ /* 0x040fe40004781270 */
[----:B---3--:R-:W-:Y:S04]  /*0630*/  STS [R18], R4 ;  /* 0x0000000412007388 */ /* 0x008fe80000000800 */
[----:B------:R1:W-:Y:S04]  /*0640*/  STS [R18+0x4], R5 ;  /* 0x0000040512007388 */ /* 0x0003e80000000800 */
[----:B------:R3:W-:Y:S04]  /*0650*/  STS [R18+0x8], R6 ;  /* 0x0000080612007388 */ /* 0x0007e80000000800 */
[----:B------:R4:W-:Y:S01]  /*0660*/  STS [R18+0xc], R7 ;  /* 0x00000c0712007388 */ /* 0x0009e20000000800 */
[----:B-1----:R-:W-:Y:S01]  /*0670*/  IMAD R5, R25, 0x300, R24 ;  /* 0x0000030019057824 */ /* 0x002fe200078e0218 */
[----:B------:R-:W-:Y:S01]  /*0680*/  BAR.SYNC.DEFER_BLOCKING 0x0 ;  /* 0x0000000000007b1d */ /* 0x000fe20000010000 */
[----:B------:R-:W-:Y:S01]  /*0690*/  IMAD.HI R24, R22, 0x55555556, RZ ;  /* 0x5555555616187827 */ /* 0x000fe200078e02ff */
[----:B---3--:R-:W-:-:S02]  /*06a0*/  LOP3.LUT R6, R15, 0x18, RZ, 0xfc, !PT ;  /* 0x000000180f067812 */ /* 0x008fc400078efcff */
[----:B------:R-:W-:Y:S01]  /*06b0*/  LOP3.LUT R15, R15, 0x1c, RZ, 0xfc, !PT ;  /* 0x0000001c0f0f7812 */ /* 0x000fe200078efcff */
[----:B------:R-:W-:Y:S01]  /*06c0*/  IMAD R5, R10, 0x3, R5 ;  /* 0x000000030a057824 */ /* 0x000fe200078e0205 */
[----:B------:R-:W-:Y:S01]  /*06d0*/  LEA.HI R25, R24, R24, RZ, 0x1 ;  /* 0x0000001818197211 */ /* 0x000fe200078f08ff */
[----:B0---4-:R-:W-:Y:S01]  /*06e0*/  IMAD.HI R7, R23, 0x55555556, RZ ;  /* 0x5555555617077827 */ /* 0x011fe200078e02ff */
[----:B------:R-:W-:-:S03]  /*06f0*/  ISETP.LT.AND P5, PT, R6, 0x900, !P0 ;  /* 0x000009000600780c */ /* 0x000fc600047a1270 */
[----:B------:R-:W-:Y:S01]  /*0700*/  IMAD.HI R26, R6, 0x55555556, RZ ;  /* 0x55555556061a7827 */ /* 0x000fe200078e02ff */
[----:B------:R-:W-:-:S03]  /*0710*/  LEA.HI R18, R7, R7, RZ, 0x1 ;  /* 0x0000000707127211 */ /* 0x000fc600078f08ff */
[C---:B------:R-:W-:Y:S01]  /*0720*/  IMAD R22, R25.reuse, -0x3, R22 ;  /* 0xfffffffd19167824 */ /* 0x040fe200078e0216 */
[----:B------:R-:W-:Y:S01]  /*0730*/  LEA.HI R27, R26, R26, RZ, 0x1 ;  /* 0x0000001a1a1b7211 */ /* 0x000fe200078f08ff */
[----:B------:R-:W-:Y:S02]  /*0740*/  IMAD R7, R10, 0x3, R21 ;  /* 0x000000030a077824 */ /* 0x000fe400078e0215 */
[----:B------:R-:W-:Y:S01]  /*0750*/  IMAD R25, R25, 0x300, R22 ;  /* 0x0000030019197824 */ /* 0x000fe200078e0216 */
[----:B------:R-:W0:Y:S04]  /*0760*/  LDS R16, [R16] ;  /* 0x0000000010107984 */ /* 0x000e280000000800 */
[----:B------:R-:W1:Y:S04]  /*0770*/  LDS R17, [R17+0x200] ;  /* 0x0002000011117984 */ /* 0x000e680000000800 */
[----:B------:R-:W4:Y:S04]  /*0780*/  LDS R4, [R20+0x400] ;  /* 0x0004000014047984 */ /* 0x000f280000000800 */
[----:B--2---:R2:W-:Y:S01]  /*0790*/  @P3 STG.E desc[UR8][R8.64], R19 ;  /* 0x0000001308003986 */ /* 0x0045e2000c101908 */
[----:B------:R-:W-:Y:S01]  /*07a0*/  ISETP.LT.AND P3, PT, R23, 0x900, !P0 ;  /* 0x000009001700780c */ /* 0x000fe20004761270 */
[----:B------:R-:W-:Y:S01]  /*07b0*/  IMAD R23, R18, -0x3, R23 ;  /* 0xfffffffd12177824 */ /* 0x000fe200078e0217 */
[----:B------:R-:W-:-:S03]  /*07c0*/  ISETP.LT.AND P0, PT, R15, 0x900, !P0 ;  /* 0x000009000f00780c */ /* 0x000fc60004701270 */
[----:B------:R-:W-:-:S04]  /*07d0*/  IMAD R23, R18, 0x300, R23 ;  /* 0x0000030012177824 */ /* 0x000fc800078e0217 */
[C---:B------:R-:W-:Y:S02]  /*07e0*/  IMAD R21, R10.reuse, 0x3, R23 ;  /* 0x000000030a157824 */ /* 0x040fe400078e0217 */
[C---:B--2---:R-:W-:Y:S02]  /*07f0*/  IMAD R8, R27.reuse, -0x3, R6 ;  /* 0xfffffffd1b087824 */ /* 0x044fe400078e0206 */
[----:B------:R-:W-:Y:S02]  /*0800*/  IMAD R9, R10, 0x3, R11 ;  /* 0x000000030a097824 */ /* 0x000fe400078e020b */
[----:B------:R-:W-:Y:S02]  /*0810*/  IMAD R27, R27, 0x300, R8 ;  /* 0x000003001b1b7824 */ /* 0x000fe400078e0208 */
[----:B------:R-:W-:-:S04]  /*0820*/  IMAD.WIDE R6, R7, 0x4, R2 ;  /* 0x0000000407067825 */ /* 0x000fc800078e0202 */
[C---:B------:R-:W-:Y:S01]  /*0830*/  IMAD R23, R10.reuse, 0x3, R25 ;  /* 0x000000030a177824 */ /* 0x040fe200078e0219 */
[----:B------:R2:W-:Y:S01]  /*0840*/  @P6 STG.E desc[UR8][R6.64], R12 ;  /* 0x0000000c06006986 */ /* 0x0005e2000c101908 */
[----:B------:R-:W-:Y:S02]  /*0850*/  IMAD R27, R10, 0x3, R27 ;  /* 0x000000030a1b7824 */ /* 0x000fe400078e021b */
[----:B------:R-:W-:-:S04]  /*0860*/  IMAD.WIDE R8, R9, 0x4, R2 ;  /* 0x0000000409087825 */ /* 0x000fc800078e0202 */
[--C-:B------:R-:W-:Y:S01]  /*0870*/  IMAD.WIDE R18, R5, 0x4, R2.reuse ;  /* 0x0000000405127825 */ /* 0x100fe200078e0202 */
[----:B-----5:R3:W-:Y:S03]  /*0880*/  @P1 STG.E desc[UR8][R8.64], R13 ;  /* 0x0000000d08001986 */ /* 0x0207e6000c101908 */
[--C-:B------:R-:W-:Y:S01]  /*0890*/  IMAD.WIDE R20, R21, 0x4, R2.reuse ;  /* 0x0000000415147825 */ /* 0x100fe200078e0202 */
[----:B------:R3:W-:Y:S03]  /*08a0*/  @P2 STG.E desc[UR8][R18.64], R14 ;  /* 0x0000000e12002986 */ /* 0x0007e6000c101908 */
[--C-:B------:R-:W-:Y:S01]  /*08b0*/  IMAD.WIDE R22, R23, 0x4, R2.reuse ;  /* 0x0000000417167825 */ /* 0x100fe200078e0202 */
[----:B0-----:R3:W-:Y:S03]  /*08c0*/  @P3 STG.E desc[UR8][R20.64], R16 ;  /* 0x0000001014003986 */ /* 0x0017e6000c101908 */
[----:B--2---:R-:W-:Y:S01]  /*08d0*/  IMAD.WIDE R6, R27, 0x4, R2 ;  /* 0x000000041b067825 */ /* 0x004fe200078e0202 */
[----:B-1----:R3:W-:Y:S04]  /*08e0*/  @P4 STG.E desc[UR8][R22.64], R17 ;  /* 0x0000001116004986 */ /* 0x0027e8000c101908 */
[----:B----4-:R3:W-:Y:S01]  /*08f0*/  @P5 STG.E desc[UR8][R6.64], R4 ;  /* 0x0000000406005986 */ /* 0x0107e2000c101908 */
[----:B------:R-:W-:Y:S05]  /*0900*/  @!P0 EXIT ;  /* 0x000000000000894d */ /* 0x000fea0003800000 */
[----:B------:R-:W0:Y:S01]  /*0910*/  LDS R5, [R0+0x600] ;  /* 0x0006000000057984 */ /* 0x000e220000000800 */
[----:B---3--:R-:W-:-:S05]  /*0920*/  IMAD.HI R4, R15, 0x55555556, RZ ;  /* 0x555555560f047827 */ /* 0x008fca00078e02ff */
[----:B------:R-:W-:-:S05]  /*0930*/  LEA.HI R4, R4, R4, RZ, 0x1 ;  /* 0x0000000404047211 */ /* 0x000fca00078f08ff */
[----:B------:R-:W-:-:S04]  /*0940*/  IMAD R15, R4, -0x3, R15 ;  /* 0xfffffffd040f7824 */ /* 0x000fc800078e020f */
[----:B------:R-:W-:-:S04]  /*0950*/  IMAD R15, R4, 0x300, R15 ;  /* 0x00000300040f7824 */ /* 0x000fc800078e020f */
[----:B------:R-:W-:-:S04]  /*0960*/  IMAD R15, R10, 0x3, R15 ;  /* 0x000000030a0f7824 */ /* 0x000fc800078e020f */
[----:B------:R-:W-:-:S05]  /*0970*/  IMAD.WIDE R2, R15, 0x4, R2 ;  /* 0x000000040f027825 */ /* 0x000fca00078e0202 */
[----:B0-----:R-:W-:Y:S01]  /*0980*/  STG.E desc[UR8][R2.64], R5 ;  /* 0x0000000502007986 */ /* 0x001fe2000c101908 */
[----:B------:R-:W-:Y:S05]  /*0990*/  EXIT ;  /* 0x000000000000794d */ /* 0x000fea0003800000 */
.L_x_0:
[----:B------:R-:W-:-:S00]  /*09a0*/  BRA `(.L_x_0) ;  /* 0xfffffffc00fc7947 */ /* 0x000fc0000383ffff */
[----:B------:R-:W-:-:S00]  /*09b0*/  NOP ;  /* 0x0000000000007918 */ /* 0x000fc00000000000 */
        /* <DEDUP_REMOVED lines=12> */
.L_x_1:


//--------------------- .nv.shared.triton_poi_fused_0 --------------------------
	.section	.nv.shared.triton_poi_fused_0,"aw",@nobits
	.sectionflags	@""
	.align	16
	.zero		1024


//--------------------- .nv.constant0.triton_poi_fused_0 --------------------------
	.section	.nv.constant0.triton_poi_fused_0,"a",@progbits
	.sectionflags	@""
	.align	4
.nv.constant0.triton_poi_fused_0:
	.zero		552
